//
// Generated by NVIDIA NVVM Compiler
//
// Compiler Build ID: CL-36424714
// Cuda compilation tools, release 13.0, V13.0.88
// Based on NVVM 20.0.0
//

.version 9.0
.target sm_100
.address_size 64

	// .globl	_Z14addVectorsCUDAPKiS0_Pii

.visible .entry _Z14addVectorsCUDAPKiS0_Pii(
	.param .u64 .ptr .align 1 _Z14addVectorsCUDAPKiS0_Pii_param_0,
	.param .u64 .ptr .align 1 _Z14addVectorsCUDAPKiS0_Pii_param_1,
	.param .u64 .ptr .align 1 _Z14addVectorsCUDAPKiS0_Pii_param_2,
	.param .u32 _Z14addVectorsCUDAPKiS0_Pii_param_3
)
{
	.reg .pred 	%p<2>;
	.reg .b32 	%r<9>;
	.reg .b64 	%rd<11>;

	ld.param.u64 	%rd1, [_Z14addVectorsCUDAPKiS0_Pii_param_0];
	ld.param.u64 	%rd2, [_Z14addVectorsCUDAPKiS0_Pii_param_1];
	ld.param.u64 	%rd3, [_Z14addVectorsCUDAPKiS0_Pii_param_2];
	ld.param.u32 	%r2, [_Z14addVectorsCUDAPKiS0_Pii_param_3];
	mov.u32 	%r3, %ctaid.x;
	mov.u32 	%r4, %ntid.x;
	mov.u32 	%r5, %tid.x;
	mad.lo.s32 	%r1, %r3, %r4, %r5;
	setp.ge.s32 	%p1, %r1, %r2;
	@%p1 bra 	$L__BB0_2;
	cvta.to.global.u64 	%rd4, %rd1;
	cvta.to.global.u64 	%rd5, %rd2;
	cvta.to.global.u64 	%rd6, %rd3;
	mul.wide.s32 	%rd7, %r1, 4;
	add.s64 	%rd8, %rd4, %rd7;
	ld.global.u32 	%r6, [%rd8];
	add.s64 	%rd9, %rd5, %rd7;
	ld.global.u32 	%r7, [%rd9];
	add.s32 	%r8, %r7, %r6;
	add.s64 	%rd10, %rd6, %rd7;
	st.global.u32 	[%rd10], %r8;
$L__BB0_2:
	ret;

}


// ===== COMPILED SASS (sm_100) =====

	.target	sm_100

	.elftype	@"ET_EXEC"


//--------------------- .note.nv.tkinfo           --------------------------
	.section	.note.nv.tkinfo,"",@"SHT_NOTE"
	.sectionflags	@"SHF_NOTE_NV_TKINFO"
	.tkinfo
        /*0018*/ 	.word	0x00000002
        /*0030*/ 	.string	""
        /*0030*/ 	.string	"ptxas"
        /*0030*/ 	.string	"Cuda compilation tools, release 13.0, V13.0.88"
        /*0030*/ 	.string	"Build cuda_13.0.r13.0/compiler.36424714_0"
        /*0030*/ 	.string	"-arch sm_100 -m 64 "



//--------------------- .note.nv.cuinfo           --------------------------
	.section	.note.nv.cuinfo,"",@"SHT_NOTE"
	.sectionflags	@"SHF_NOTE_NV_CUINFO"
        /*0018*/ 	.short	0x0002
        /*001a*/ 	.short	0x0064
        /*001c*/ 	.short	0x0082
	.zero		2


//--------------------- .nv.info                  --------------------------
	.section	.nv.info,"",@"SHT_CUDA_INFO"
	.align	4


	//----- nvinfo : EIATTR_REGCOUNT
	.align		4
        /*0000*/ 	.byte	0x04, 0x2f
        /*0002*/ 	.short	(.L_1 - .L_0)
	.align		4
.L_0:
        /*0004*/ 	.word	index@(_Z14addVectorsCUDAPKiS0_Pii)
        /*0008*/ 	.word	0x0000000c


	//----- nvinfo : EIATTR_FRAME_SIZE
	.align		4
.L_1:
        /*000c*/ 	.byte	0x04, 0x11
        /*000e*/ 	.short	(.L_3 - .L_2)
	.align		4
.L_2:
        /*0010*/ 	.word	index@(_Z14addVectorsCUDAPKiS0_Pii)
        /*0014*/ 	.word	0x00000000


	//----- nvinfo : EIATTR_MIN_STACK_SIZE
	.align		4
.L_3:
        /*0018*/ 	.byte	0x04, 0x12
        /*001a*/ 	.short	(.L_5 - .L_4)
	.align		4
.L_4:
        /*001c*/ 	.word	index@(_Z14addVectorsCUDAPKiS0_Pii)
        /*0020*/ 	.word	0x00000000
.L_5:


//--------------------- .nv.compat                --------------------------
	.section	.nv.compat,"",@"SHT_CUDA_COMPAT_INFO"
	.align	4
        /*0000*/ 	.byte	0x02, 0x09, 0x00, 0x00, 0x02, 0x02, 0x01, 0x00, 0x02, 0x05, 0x05, 0x00, 0x03, 0x07, 0x01, 0x01
        /*0010*/ 	.byte	0x02, 0x03, 0x00, 0x00, 0x02, 0x06, 0x01, 0x00, 0x04, 0x0b, 0x08, 0x00, 0x09, 0x00, 0x00, 0x00
        /*0020*/ 	.byte	0x00, 0x00, 0x00, 0x00


//--------------------- .nv.info._Z14addVectorsCUDAPKiS0_Pii --------------------------
	.section	.nv.info._Z14addVectorsCUDAPKiS0_Pii,"",@"SHT_CUDA_INFO"
	.sectionflags	@""
	.align	4


	//----- nvinfo : EIATTR_CUDA_API_VERSION
	.align		4
        /*0000*/ 	.byte	0x04, 0x37
        /*0002*/ 	.short	(.L_7 - .L_6)
.L_6:
        /*0004*/ 	.word	0x00000082


	//----- nvinfo : EIATTR_KPARAM_INFO
	.align		4
.L_7:
        /*0008*/ 	.byte	0x04, 0x17
        /*000a*/ 	.short	(.L_9 - .L_8)
.L_8:
        /*000c*/ 	.word	0x00000000
        /*0010*/ 	.short	0x0003
        /*0012*/ 	.short	0x0018
        /*0014*/ 	.byte	0x00, 0xf0, 0x11, 0x00


	//----- nvinfo : EIATTR_KPARAM_INFO
	.align		4
.L_9:
        /*0018*/ 	.byte	0x04, 0x17
        /*001a*/ 	.short	(.L_11 - .L_10)
.L_10:
        /*001c*/ 	.word	0x00000000
        /*0020*/ 	.short	0x0002
        /*0022*/ 	.short	0x0010
        /*0024*/ 	.byte	0x00, 0xf5, 0x21, 0x00


	//----- nvinfo : EIATTR_KPARAM_INFO
	.align		4
.L_11:
        /*0028*/ 	.byte	0x04, 0x17
        /*002a*/ 	.short	(.L_13 - .L_12)
.L_12:
        /*002c*/ 	.word	0x00000000
        /*0030*/ 	.short	0x0001
        /*0032*/ 	.short	0x0008
        /*0034*/ 	.byte	0x00, 0xf5, 0x21, 0x00


	//----- nvinfo : EIATTR_KPARAM_INFO
	.align		4
.L_13:
        /*0038*/ 	.byte	0x04, 0x17
        /*003a*/ 	.short	(.L_15 - .L_14)
.L_14:
        /*003c*/ 	.word	0x00000000
        /*0040*/ 	.short	0x0000
        /*0042*/ 	.short	0x0000
        /*0044*/ 	.byte	0x00, 0xf5, 0x21, 0x00


	//----- nvinfo : EIATTR_SPARSE_MMA_MASK
	.align		4
.L_15:
        /*0048*/ 	.byte	0x03, 0x50
        /*004a*/ 	.short	0x0000


	//----- nvinfo : EIATTR_MAXREG_COUNT
	.align		4
        /*004c*/ 	.byte	0x03, 0x1b
        /*004e*/ 	.short	0x00ff


	//----- nvinfo : EIATTR_MERCURY_ISA_VERSION
	.align		4
        /*0050*/ 	.byte	0x03, 0x5f
        /*0052*/ 	.short	0x0101


	//----- nvinfo : EIATTR_VRC_CTA_INIT_COUNT
	.align		4
        /*0054*/ 	.byte	0x02, 0x4a
	.zero		1
	.zero		1


	//----- nvinfo : EIATTR_EXIT_INSTR_OFFSETS
	.align		4
        /*0058*/ 	.byte	0x04, 0x1c
        /*005a*/ 	.short	(.L_17 - .L_16)


	//   ....[0]....
.L_16:
        /*005c*/ 	.word	0x00000070


	//   ....[1]....
        /*0060*/ 	.word	0x00000130


	//----- nvinfo : EIATTR_CBANK_PARAM_SIZE
	.align		4
.L_17:
        /*0064*/ 	.byte	0x03, 0x19
        /*0066*/ 	.short	0x001c


	//----- nvinfo : EIATTR_PARAM_CBANK
	.align		4
        /*0068*/ 	.byte	0x04, 0x0a
        /*006a*/ 	.short	(.L_19 - .L_18)
	.align		4
.L_18:
        /*006c*/ 	.word	index@(.nv.constant0._Z14addVectorsCUDAPKiS0_Pii)
        /*0070*/ 	.short	0x0380
        /*0072*/ 	.short	0x001c


	//----- nvinfo : EIATTR_SW_WAR
	.align		4
.L_19:
        /*0074*/ 	.byte	0x04, 0x36
        /*0076*/ 	.short	(.L_21 - .L_20)
.L_20:
        /*0078*/ 	.word	0x00000008
.L_21:


//--------------------- .nv.callgraph             --------------------------
	.section	.nv.callgraph,"",@"SHT_CUDA_CALLGRAPH"
	.align	4
	.sectionentsize	8
	.align		4
        /*0000*/ 	.word	0x00000000
	.align		4
        /*0004*/ 	.word	0xffffffff
	.align		4
        /*0008*/ 	.word	0x00000000
	.align		4
        /*000c*/ 	.word	0xfffffffe
	.align		4
        /*0010*/ 	.word	0x00000000
	.align		4
        /*0014*/ 	.word	0xfffffffd
	.align		4
        /*0018*/ 	.word	0x00000000
	.align		4
        /*001c*/ 	.word	0xfffffffc


//--------------------- .text._Z14addVectorsCUDAPKiS0_Pii --------------------------
	.section	.text._Z14addVectorsCUDAPKiS0_Pii,"ax",@progbits
	.align	128
        .global         _Z14addVectorsCUDAPKiS0_Pii
        .type           _Z14addVectorsCUDAPKiS0_Pii,@function
        .size           _Z14addVectorsCUDAPKiS0_Pii,(.L_x_1 - _Z14addVectorsCUDAPKiS0_Pii)
        .other          _Z14addVectorsCUDAPKiS0_Pii,@"STO_CUDA_ENTRY STV_DEFAULT"
_Z14addVectorsCUDAPKiS0_Pii:
.text._Z14addVectorsCUDAPKiS0_Pii:
[----:B------:R-:W-:Y:S01]  /*0000*/  LDC R1, c[0x0][0x37c] ;  /* 0x0000df00ff017b82 */ /* 0x000fe20000000800 */
[----:B------:R-:W0:Y:S07]  /*0010*/  S2R R0, SR_TID.X ;  /* 0x0000000000007919 */ /* 0x000e2e0000002100 */
[----:B------:R-:W0:Y:S01]  /*0020*/  S2UR UR4, SR_CTAID.X ;  /* 0x00000000000479c3 */ /* 0x000e220000002500 */
[----:B------:R-:W1:Y:S07]  /*0030*/  LDCU UR5, c[0x0][0x398] ;  /* 0x00007300ff0577ac */ /* 0x000e6e0008000800 */
[----:B------:R-:W0:Y:S02]  /*0040*/  LDC R9, c[0x0][0x360] ;  /* 0x0000d800ff097b82 */ /* 0x000e240000000800 */
[----:B0-----:R-:W-:-:S05]  /*0050*/  IMAD R9, R9, UR4, R0 ;  /* 0x0000000409097c24 */ /* 0x001fca000f8e0200 */
[----:B-1----:R-:W-:-:S13]  /*0060*/  ISETP.GE.AND P0, PT, R9, UR5, PT ;  /* 0x0000000509007c0c */ /* 0x002fda000bf06270 */
[----:B------:R-:W-:Y:S05]  /*0070*/  @P0 EXIT ;  /* 0x000000000000094d */ /* 0x000fea0003800000 */
[----:B------:R-:W0:Y:S01]  /*0080*/  LDC.64 R2, c[0x0][0x380] ;  /* 0x0000e000ff027b82 */ /* 0x000e220000000a00 */
[----:B------:R-:W1:Y:S07]  /*0090*/  LDCU.64 UR4, c[0x0][0x358] ;  /* 0x00006b00ff0477ac */ /* 0x000e6e0008000a00 */
[----:B------:R-:W2:Y:S08]  /*00a0*/  LDC.64 R4, c[0x0][0x388] ;  /* 0x0000e200ff047b82 */ /* 0x000eb00000000a00 */
[----:B------:R-:W3:Y:S01]  /*00b0*/  LDC.64 R6, c[0x0][0x390] ;  /* 0x0000e400ff067b82 */ /* 0x000ee20000000a00 */
[----:B0-----:R-:W-:-:S06]  /*00c0*/  IMAD.WIDE R2, R9, 0x4, R2 ;  /* 0x0000000409027825 */ /* 0x001fcc00078e0202 */
[----:B-1----:R-:W4:Y:S01]  /*00d0*/  LDG.E R2, desc[UR4][R2.64] ;  /* 0x0000000402027981 */ /* 0x002f22000c1e1900 */
[----:B--2---:R-:W-:-:S06]  /*00e0*/  IMAD.WIDE R4, R9, 0x4, R4 ;  /* 0x0000000409047825 */ /* 0x004fcc00078e0204 */
[----:B------:R-:W4:Y:S01]  /*00f0*/  LDG.E R5, desc[UR4][R4.64] ;  /* 0x0000000404057981 */ /* 0x000f22000c1e1900 */
[----:B---3--:R-:W-:Y:S01]  /*0100*/  IMAD.WIDE R6, R9, 0x4, R6 ;  /* 0x0000000409067825 */ /* 0x008fe200078e0206 */
[----:B----4-:R-:W-:-:S05]  /*0110*/  IADD3 R9, PT, PT, R2, R5, RZ ;  /* 0x0000000502097210 */ /* 0x010fca0007ffe0ff */
[----:B------:R-:W-:Y:S01]  /*0120*/  STG.E desc[UR4][R6.64], R9 ;  /* 0x0000000906007986 */ /* 0x000fe2000c101904 */
[----:B------:R-:W-:Y:S05]  /*0130*/  EXIT ;  /* 0x000000000000794d */ /* 0x000fea0003800000 */
.L_x_0:
[----:B------:R-:W-:-:S00]  /*0140*/  BRA `(.L_x_0) ;  /* 0xfffffffc00fc7947 */ /* 0x000fc0000383ffff */
[----:B------:R-:W-:-:S00]  /*0150*/  NOP ;  /* 0x0000000000007918 */ /* 0x000fc00000000000 */
        /* <DEDUP_REMOVED lines=10> */
.L_x_1:


//--------------------- .nv.shared.reserved.0     --------------------------
	.section	.nv.shared.reserved.0,"aw",@nobits
	.weak		__nv_reservedSMEM_offset_0_alias
	.size		__nv_reservedSMEM_offset_0_alias, 0, 64
	.other		__nv_reservedSMEM_offset_0_alias,@"STO_CUDA_RESERVED_SHARED STV_DEFAULT"
__nv_reservedSMEM_offset_0_alias:
	.zero		0
	.zero		64


//--------------------- .nv.constant0._Z14addVectorsCUDAPKiS0_Pii --------------------------
	.section	.nv.constant0._Z14addVectorsCUDAPKiS0_Pii,"a",@progbits
	.sectionflags	@""
	.align	4
.nv.constant0._Z14addVectorsCUDAPKiS0_Pii:
	.zero		924


//--------------------- SYMBOLS --------------------------

	.type		.nv.reservedSmem.offset0,@object
	.size		.nv.reservedSmem.offset0,0x4
